//
// Generated by NVIDIA NVVM Compiler
//
// Compiler Build ID: CL-36424714
// Cuda compilation tools, release 13.0, V13.0.88
// Based on NVVM 20.0.0
//

.version 9.0
.target sm_100
.address_size 64

	// .globl	_Z9hola_cudav
.extern .func  (.param .b32 func_retval0) vprintf
(
	.param .b64 vprintf_param_0,
	.param .b64 vprintf_param_1
)
;
.global .align 1 .b8 $str[23] = {72, 101, 108, 108, 111, 32, 87, 111, 114, 108, 100, 32, 102, 114, 111, 109, 32, 71, 80, 85, 33, 10};

.visible .entry _Z9hola_cudav()
{
	.reg .b32 	%r<3>;
	.reg .b64 	%rd<3>;

	mov.u64 	%rd1, $str;
	cvta.global.u64 	%rd2, %rd1;
	{ // callseq 0, 0
	.param .b64 param0;
	st.param.b64 	[param0], %rd2;
	.param .b64 param1;
	st.param.b64 	[param1], 0;
	.param .b32 retval0;
	call.uni (retval0), 
	vprintf, 
	(
	param0, 
	param1
	);
	ld.param.b32 	%r1, [retval0];
	} // callseq 0
	ret;

}


// ===== COMPILED SASS (sm_100) =====

	.target	sm_100

	.elftype	@"ET_EXEC"


//--------------------- .note.nv.tkinfo           --------------------------
	.section	.note.nv.tkinfo,"",@"SHT_NOTE"
	.sectionflags	@"SHF_NOTE_NV_TKINFO"
	.tkinfo
        /*0018*/ 	.word	0x00000002
        /*0030*/ 	.string	""
        /*0030*/ 	.string	"ptxas"
        /*0030*/ 	.string	"Cuda compilation tools, release 13.0, V13.0.88"
        /*0030*/ 	.string	"Build cuda_13.0.r13.0/compiler.36424714_0"
        /*0030*/ 	.string	"-arch sm_100 -m 64 "



//--------------------- .note.nv.cuinfo           --------------------------
	.section	.note.nv.cuinfo,"",@"SHT_NOTE"
	.sectionflags	@"SHF_NOTE_NV_CUINFO"
        /*0018*/ 	.short	0x0002
        /*001a*/ 	.short	0x0064
        /*001c*/ 	.short	0x0082
	.zero		2


//--------------------- .nv.info                  --------------------------
	.section	.nv.info,"",@"SHT_CUDA_INFO"
	.align	4


	//----- nvinfo : EIATTR_REGCOUNT
	.align		4
        /*0000*/ 	.byte	0x04, 0x2f
        /*0002*/ 	.short	(.L_2 - .L_1)
	.align		4
.L_1:
        /*0004*/ 	.word	index@(_Z9hola_cudav)
        /*0008*/ 	.word	0x00000018


	//----- nvinfo : EIATTR_FRAME_SIZE
	.align		4
.L_2:
        /*000c*/ 	.byte	0x04, 0x11
        /*000e*/ 	.short	(.L_4 - .L_3)
	.align		4
.L_3:
        /*0010*/ 	.word	index@(_Z9hola_cudav)
        /*0014*/ 	.word	0x00000000


	//----- nvinfo : EIATTR_MIN_STACK_SIZE
	.align		4
.L_4:
        /*0018*/ 	.byte	0x04, 0x12
        /*001a*/ 	.short	(.L_6 - .L_5)
	.align		4
.L_5:
        /*001c*/ 	.word	index@(_Z9hola_cudav)
        /*0020*/ 	.word	0x00000000
.L_6:


//--------------------- .nv.compat                --------------------------
	.section	.nv.compat,"",@"SHT_CUDA_COMPAT_INFO"
	.align	4
        /*0000*/ 	.byte	0x02, 0x09, 0x00, 0x00, 0x02, 0x02, 0x01, 0x00, 0x02, 0x05, 0x05, 0x00, 0x03, 0x07, 0x01, 0x01
        /*0010*/ 	.byte	0x02, 0x03, 0x00, 0x00, 0x02, 0x06, 0x01, 0x00, 0x04, 0x0b, 0x08, 0x00, 0x09, 0x00, 0x00, 0x00
        /*0020*/ 	.byte	0x00, 0x00, 0x00, 0x00


//--------------------- .nv.info._Z9hola_cudav    --------------------------
	.section	.nv.info._Z9hola_cudav,"",@"SHT_CUDA_INFO"
	.sectionflags	@""
	.align	4


	//----- nvinfo : EIATTR_CUDA_API_VERSION
	.align		4
        /*0000*/ 	.byte	0x04, 0x37
        /*0002*/ 	.short	(.L_8 - .L_7)
.L_7:
        /*0004*/ 	.word	0x00000082


	//----- nvinfo : EIATTR_SPARSE_MMA_MASK
	.align		4
.L_8:
        /*0008*/ 	.byte	0x03, 0x50
        /*000a*/ 	.short	0x0000


	//----- nvinfo : EIATTR_MAXREG_COUNT
	.align		4
        /*000c*/ 	.byte	0x03, 0x1b
        /*000e*/ 	.short	0x00ff


	//----- nvinfo : EIATTR_EXTERNS
	.align		4
        /*0010*/ 	.byte	0x04, 0x0f
        /*0012*/ 	.short	(.L_10 - .L_9)


	//   ....[0]....
	.align		4
.L_9:
        /*0014*/ 	.word	index@(vprintf)


	//----- nvinfo : EIATTR_MERCURY_ISA_VERSION
	.align		4
.L_10:
        /*0018*/ 	.byte	0x03, 0x5f
        /*001a*/ 	.short	0x0101


	//----- nvinfo : EIATTR_VRC_CTA_INIT_COUNT
	.align		4
        /*001c*/ 	.byte	0x02, 0x4a
	.zero		1
	.zero		1


	//----- nvinfo : EIATTR_SYSCALL_OFFSETS
	.align		4
        /*0020*/ 	.byte	0x04, 0x46
        /*0022*/ 	.short	(.L_12 - .L_11)


	//   ....[0]....
.L_11:
        /*0024*/ 	.word	0x00000080


	//----- nvinfo : EIATTR_EXIT_INSTR_OFFSETS
	.align		4
.L_12:
        /*0028*/ 	.byte	0x04, 0x1c
        /*002a*/ 	.short	(.L_14 - .L_13)


	//   ....[0]....
.L_13:
        /*002c*/ 	.word	0x00000090


	//----- nvinfo : EIATTR_SW_WAR
	.align		4
.L_14:
        /*0030*/ 	.byte	0x04, 0x36
        /*0032*/ 	.short	(.L_16 - .L_15)
.L_15:
        /*0034*/ 	.word	0x00000008
.L_16:


//--------------------- .nv.callgraph             --------------------------
	.section	.nv.callgraph,"",@"SHT_CUDA_CALLGRAPH"
	.align	4
	.sectionentsize	8
	.align		4
        /*0000*/ 	.word	0x00000000
	.align		4
        /*0004*/ 	.word	0xffffffff
	.align		4
        /*0008*/ 	.word	index@(_Z9hola_cudav)
	.align		4
        /*000c*/ 	.word	index@(vprintf)
	.align		4
        /*0010*/ 	.word	0x00000000
	.align		4
        /*0014*/ 	.word	0xfffffffe
	.align		4
        /*0018*/ 	.word	0x00000000
	.align		4
        /*001c*/ 	.word	0xfffffffd
	.align		4
        /*0020*/ 	.word	0x00000000
	.align		4
        /*0024*/ 	.word	0xfffffffc


//--------------------- .nv.constant4             --------------------------
	.section	.nv.constant4,"a",@progbits
	.align	8
	.align		8
.nv.constant4:
        /*0000*/ 	.dword	vprintf
	.align		8
        /*0008*/ 	.dword	$str


//--------------------- .text._Z9hola_cudav       --------------------------
	.section	.text._Z9hola_cudav,"ax",@progbits
	.align	128
        .global         _Z9hola_cudav
        .type           _Z9hola_cudav,@function
        .size           _Z9hola_cudav,(.L_x_2 - _Z9hola_cudav)
        .other          _Z9hola_cudav,@"STO_CUDA_ENTRY STV_DEFAULT"
_Z9hola_cudav:
.text._Z9hola_cudav:
[----:B------:R-:W0:Y:S01]  /*0000*/  LDC R1, c[0x0][0x37c] ;  /* 0x0000df00ff017b82 */ /* 0x000e220000000800 */
[----:B------:R-:W-:Y:S01]  /*0010*/  MOV R0, 0x0 ;  /* 0x0000000000007802 */ /* 0x000fe20000000f00 */
[----:B------:R-:W1:Y:S01]  /*0020*/  LDCU.64 UR4, c[0x4][0x8] ;  /* 0x01000100ff0477ac */ /* 0x000e620008000a00 */
[----:B------:R-:W-:-:S05]  /*0030*/  CS2R R6, SRZ ;  /* 0x0000000000067805 */ /* 0x000fca000001ff00 */
[----:B------:R2:W3:Y:S01]  /*0040*/  LDC.64 R2, c[0x4][R0] ;  /* 0x0100000000027b82 */ /* 0x0004e20000000a00 */
[----:B-1----:R-:W-:Y:S02]  /*0050*/  IMAD.U32 R4, RZ, RZ, UR4 ;  /* 0x00000004ff047e24 */ /* 0x002fe4000f8e00ff */
[----:B--2---:R-:W-:-:S07]  /*0060*/  IMAD.U32 R5, RZ, RZ, UR5 ;  /* 0x00000005ff057e24 */ /* 0x004fce000f8e00ff */
[----:B------:R-:W-:-:S07]  /*0070*/  LEPC R20, `(.L_x_0) ;  /* 0x000000001014794e */ /* 0x000fce0000000000 */
[----:B0--3--:R-:W-:Y:S05]  /*0080*/  CALL.ABS.NOINC R2 ;  /* 0x0000000002007343 */ /* 0x009fea0003c00000 */
.L_x_0:
[----:B------:R-:W-:Y:S05]  /*0090*/  EXIT ;  /* 0x000000000000794d */ /* 0x000fea0003800000 */
.L_x_1:
[----:B------:R-:W-:-:S00]  /*00a0*/  BRA `(.L_x_1) ;  /* 0xfffffffc00fc7947 */ /* 0x000fc0000383ffff */
[----:B------:R-:W-:-:S00]  /*00b0*/  NOP ;  /* 0x0000000000007918 */ /* 0x000fc00000000000 */
        /* <DEDUP_REMOVED lines=12> */
.L_x_2:


//--------------------- .nv.global.init           --------------------------
	.section	.nv.global.init,"aw",@progbits
.nv.global.init:
	.type		$str,@object
	.size		$str,(.L_0 - $str)
$str:
        /*0000*/ 	.byte	0x48, 0x65, 0x6c, 0x6c, 0x6f, 0x20, 0x57, 0x6f, 0x72, 0x6c, 0x64, 0x20, 0x66, 0x72, 0x6f, 0x6d
        /*0010*/ 	.byte	0x20, 0x47, 0x50, 0x55, 0x21, 0x0a, 0x00
.L_0:


//--------------------- .nv.shared.reserved.0     --------------------------
	.section	.nv.shared.reserved.0,"aw",@nobits
	.weak		__nv_reservedSMEM_offset_0_alias
	.size		__nv_reservedSMEM_offset_0_alias, 0, 64
	.other		__nv_reservedSMEM_offset_0_alias,@"STO_CUDA_RESERVED_SHARED STV_DEFAULT"
__nv_reservedSMEM_offset_0_alias:
	.zero		0
	.zero		64


//--------------------- .nv.constant0._Z9hola_cudav --------------------------
	.section	.nv.constant0._Z9hola_cudav,"a",@progbits
	.sectionflags	@""
	.align	4
.nv.constant0._Z9hola_cudav:
	.zero		896


//--------------------- SYMBOLS --------------------------

	.type		.nv.reservedSmem.offset0,@object
	.size		.nv.reservedSmem.offset0,0x4
	.type		vprintf,@function
